//
// Generated by NVIDIA NVVM Compiler
//
// Compiler Build ID: CL-36424714
// Cuda compilation tools, release 13.0, V13.0.88
// Based on NVVM 20.0.0
//

.version 9.0
.target sm_100
.address_size 64

	// .globl	_Z14dummy_rgb_dataPhmm

.visible .entry _Z14dummy_rgb_dataPhmm(
	.param .u64 .ptr .align 1 _Z14dummy_rgb_dataPhmm_param_0,
	.param .u64 _Z14dummy_rgb_dataPhmm_param_1,
	.param .u64 _Z14dummy_rgb_dataPhmm_param_2
)
{
	.reg .pred 	%p<6>;
	.reg .b16 	%rs<5>;
	.reg .b32 	%r<9>;
	.reg .b64 	%rd<24>;

	ld.param.u64 	%rd15, [_Z14dummy_rgb_dataPhmm_param_0];
	ld.param.u64 	%rd16, [_Z14dummy_rgb_dataPhmm_param_1];
	ld.param.u64 	%rd17, [_Z14dummy_rgb_dataPhmm_param_2];
	cvta.to.global.u64 	%rd1, %rd15;
	mul.lo.s64 	%rd2, %rd17, %rd16;
	setp.eq.s64 	%p1, %rd2, 0;
	@%p1 bra 	$L__BB0_7;
	and.b64  	%rd22, %rd2, 3;
	setp.lt.u64 	%p2, %rd2, 4;
	mov.b32 	%r8, 0;
	@%p2 bra 	$L__BB0_4;
	and.b64  	%rd21, %rd2, -4;
	add.s64 	%rd20, %rd1, 5;
	mov.b32 	%r8, 0;
$L__BB0_3:
	mov.b16 	%rs1, 255;
	st.global.u8 	[%rd20+-5], %rs1;
	mov.b16 	%rs2, 0;
	st.global.u8 	[%rd20+-4], %rs2;
	st.global.u8 	[%rd20+-3], %rs2;
	st.global.u8 	[%rd20+-2], %rs1;
	st.global.u8 	[%rd20+-1], %rs2;
	st.global.u8 	[%rd20], %rs2;
	st.global.u8 	[%rd20+1], %rs1;
	st.global.u8 	[%rd20+2], %rs2;
	st.global.u8 	[%rd20+3], %rs2;
	st.global.u8 	[%rd20+4], %rs1;
	st.global.u8 	[%rd20+5], %rs2;
	st.global.u8 	[%rd20+6], %rs2;
	add.s32 	%r8, %r8, 4;
	add.s64 	%rd21, %rd21, -4;
	add.s64 	%rd20, %rd20, 12;
	setp.ne.s64 	%p3, %rd21, 0;
	@%p3 bra 	$L__BB0_3;
$L__BB0_4:
	setp.eq.s64 	%p4, %rd22, 0;
	@%p4 bra 	$L__BB0_7;
	mul.lo.s32 	%r6, %r8, 3;
	cvt.u64.u32 	%rd18, %r6;
	add.s64 	%rd19, %rd18, %rd1;
	add.s64 	%rd23, %rd19, 1;
$L__BB0_6:
	.pragma "nounroll";
	mov.b16 	%rs3, 255;
	st.global.u8 	[%rd23+-1], %rs3;
	mov.b16 	%rs4, 0;
	st.global.u8 	[%rd23], %rs4;
	st.global.u8 	[%rd23+1], %rs4;
	add.s64 	%rd23, %rd23, 3;
	add.s64 	%rd22, %rd22, -1;
	setp.ne.s64 	%p5, %rd22, 0;
	@%p5 bra 	$L__BB0_6;
$L__BB0_7:
	ret;

}


// ===== COMPILED SASS (sm_100) =====

	.target	sm_100

	.elftype	@"ET_EXEC"


//--------------------- .note.nv.tkinfo           --------------------------
	.section	.note.nv.tkinfo,"",@"SHT_NOTE"
	.sectionflags	@"SHF_NOTE_NV_TKINFO"
	.tkinfo
        /*0018*/ 	.word	0x00000002
        /*0030*/ 	.string	""
        /*0030*/ 	.string	"ptxas"
        /*0030*/ 	.string	"Cuda compilation tools, release 13.0, V13.0.88"
        /*0030*/ 	.string	"Build cuda_13.0.r13.0/compiler.36424714_0"
        /*0030*/ 	.string	"-arch sm_100 -m 64 "



//--------------------- .note.nv.cuinfo           --------------------------
	.section	.note.nv.cuinfo,"",@"SHT_NOTE"
	.sectionflags	@"SHF_NOTE_NV_CUINFO"
        /*0018*/ 	.short	0x0002
        /*001a*/ 	.short	0x0064
        /*001c*/ 	.short	0x0082
	.zero		2


//--------------------- .nv.info                  --------------------------
	.section	.nv.info,"",@"SHT_CUDA_INFO"
	.align	4


	//----- nvinfo : EIATTR_REGCOUNT
	.align		4
        /*0000*/ 	.byte	0x04, 0x2f
        /*0002*/ 	.short	(.L_1 - .L_0)
	.align		4
.L_0:
        /*0004*/ 	.word	index@(_Z14dummy_rgb_dataPhmm)
        /*0008*/ 	.word	0x00000008


	//----- nvinfo : EIATTR_FRAME_SIZE
	.align		4
.L_1:
        /*000c*/ 	.byte	0x04, 0x11
        /*000e*/ 	.short	(.L_3 - .L_2)
	.align		4
.L_2:
        /*0010*/ 	.word	index@(_Z14dummy_rgb_dataPhmm)
        /*0014*/ 	.word	0x00000000


	//----- nvinfo : EIATTR_MIN_STACK_SIZE
	.align		4
.L_3:
        /*0018*/ 	.byte	0x04, 0x12
        /*001a*/ 	.short	(.L_5 - .L_4)
	.align		4
.L_4:
        /*001c*/ 	.word	index@(_Z14dummy_rgb_dataPhmm)
        /*0020*/ 	.word	0x00000000
.L_5:


//--------------------- .nv.compat                --------------------------
	.section	.nv.compat,"",@"SHT_CUDA_COMPAT_INFO"
	.align	4
        /*0000*/ 	.byte	0x02, 0x09, 0x00, 0x00, 0x02, 0x02, 0x01, 0x00, 0x02, 0x05, 0x05, 0x00, 0x03, 0x07, 0x01, 0x01
        /*0010*/ 	.byte	0x02, 0x03, 0x00, 0x00, 0x02, 0x06, 0x01, 0x00, 0x04, 0x0b, 0x08, 0x00, 0x09, 0x00, 0x00, 0x00
        /*0020*/ 	.byte	0x00, 0x00, 0x00, 0x00


//--------------------- .nv.info._Z14dummy_rgb_dataPhmm --------------------------
	.section	.nv.info._Z14dummy_rgb_dataPhmm,"",@"SHT_CUDA_INFO"
	.sectionflags	@""
	.align	4


	//----- nvinfo : EIATTR_CUDA_API_VERSION
	.align		4
        /*0000*/ 	.byte	0x04, 0x37
        /*0002*/ 	.short	(.L_7 - .L_6)
.L_6:
        /*0004*/ 	.word	0x00000082


	//----- nvinfo : EIATTR_KPARAM_INFO
	.align		4
.L_7:
        /*0008*/ 	.byte	0x04, 0x17
        /*000a*/ 	.short	(.L_9 - .L_8)
.L_8:
        /*000c*/ 	.word	0x00000000
        /*0010*/ 	.short	0x0002
        /*0012*/ 	.short	0x0010
        /*0014*/ 	.byte	0x00, 0xf0, 0x21, 0x00


	//----- nvinfo : EIATTR_KPARAM_INFO
	.align		4
.L_9:
        /*0018*/ 	.byte	0x04, 0x17
        /*001a*/ 	.short	(.L_11 - .L_10)
.L_10:
        /*001c*/ 	.word	0x00000000
        /*0020*/ 	.short	0x0001
        /*0022*/ 	.short	0x0008
        /*0024*/ 	.byte	0x00, 0xf0, 0x21, 0x00


	//----- nvinfo : EIATTR_KPARAM_INFO
	.align		4
.L_11:
        /*0028*/ 	.byte	0x04, 0x17
        /*002a*/ 	.short	(.L_13 - .L_12)
.L_12:
        /*002c*/ 	.word	0x00000000
        /*0030*/ 	.short	0x0000
        /*0032*/ 	.short	0x0000
        /*0034*/ 	.byte	0x00, 0xf5, 0x21, 0x00


	//----- nvinfo : EIATTR_SPARSE_MMA_MASK
	.align		4
.L_13:
        /*0038*/ 	.byte	0x03, 0x50
        /*003a*/ 	.short	0x0000


	//----- nvinfo : EIATTR_MAXREG_COUNT
	.align		4
        /*003c*/ 	.byte	0x03, 0x1b
        /*003e*/ 	.short	0x00ff


	//----- nvinfo : EIATTR_MERCURY_ISA_VERSION
	.align		4
        /*0040*/ 	.byte	0x03, 0x5f
        /*0042*/ 	.short	0x0101


	//----- nvinfo : EIATTR_VRC_CTA_INIT_COUNT
	.align		4
        /*0044*/ 	.byte	0x02, 0x4a
	.zero		1
	.zero		1


	//----- nvinfo : EIATTR_EXIT_INSTR_OFFSETS
	.align		4
        /*0048*/ 	.byte	0x04, 0x1c
        /*004a*/ 	.short	(.L_15 - .L_14)


	//   ....[0]....
.L_14:
        /*004c*/ 	.word	0x00000090


	//   ....[1]....
        /*0050*/ 	.word	0x00000320


	//   ....[2]....
        /*0054*/ 	.word	0x00000460


	//----- nvinfo : EIATTR_CBANK_PARAM_SIZE
	.align		4
.L_15:
        /*0058*/ 	.byte	0x03, 0x19
        /*005a*/ 	.short	0x0018


	//----- nvinfo : EIATTR_PARAM_CBANK
	.align		4
        /*005c*/ 	.byte	0x04, 0x0a
        /*005e*/ 	.short	(.L_17 - .L_16)
	.align		4
.L_16:
        /*0060*/ 	.word	index@(.nv.constant0._Z14dummy_rgb_dataPhmm)
        /*0064*/ 	.short	0x0380
        /*0066*/ 	.short	0x0018


	//----- nvinfo : EIATTR_SW_WAR
	.align		4
.L_17:
        /*0068*/ 	.byte	0x04, 0x36
        /*006a*/ 	.short	(.L_19 - .L_18)
.L_18:
        /*006c*/ 	.word	0x00000008
.L_19:


//--------------------- .nv.callgraph             --------------------------
	.section	.nv.callgraph,"",@"SHT_CUDA_CALLGRAPH"
	.align	4
	.sectionentsize	8
	.align		4
        /*0000*/ 	.word	0x00000000
	.align		4
        /*0004*/ 	.word	0xffffffff
	.align		4
        /*0008*/ 	.word	0x00000000
	.align		4
        /*000c*/ 	.word	0xfffffffe
	.align		4
        /*0010*/ 	.word	0x00000000
	.align		4
        /*0014*/ 	.word	0xfffffffd
	.align		4
        /*0018*/ 	.word	0x00000000
	.align		4
        /*001c*/ 	.word	0xfffffffc


//--------------------- .text._Z14dummy_rgb_dataPhmm --------------------------
	.section	.text._Z14dummy_rgb_dataPhmm,"ax",@progbits
	.align	128
        .global         _Z14dummy_rgb_dataPhmm
        .type           _Z14dummy_rgb_dataPhmm,@function
        .size           _Z14dummy_rgb_dataPhmm,(.L_x_4 - _Z14dummy_rgb_dataPhmm)
        .other          _Z14dummy_rgb_dataPhmm,@"STO_CUDA_ENTRY STV_DEFAULT"
_Z14dummy_rgb_dataPhmm:
.text._Z14dummy_rgb_dataPhmm:
[----:B------:R-:W-:Y:S01]  /*0000*/  LDC R1, c[0x0][0x37c] ;  /* 0x0000df00ff017b82 */ /* 0x000fe20000000800 */
[----:B------:R-:W0:Y:S01]  /*0010*/  LDCU.64 UR8, c[0x0][0x390] ;  /* 0x00007200ff0877ac */ /* 0x000e220008000a00 */
[----:B------:R-:W0:Y:S02]  /*0020*/  LDCU.64 UR10, c[0x0][0x388] ;  /* 0x00007100ff0a77ac */ /* 0x000e240008000a00 */
[----:B0-----:R-:W-:Y:S02]  /*0030*/  UIMAD UR4, UR9, UR10, URZ ;  /* 0x0000000a090472a4 */ /* 0x001fe4000f8e02ff */
[----:B------:R-:W-:Y:S02]  /*0040*/  UIMAD.WIDE.U32 UR6, UR8, UR10, URZ ;  /* 0x0000000a080672a5 */ /* 0x000fe4000f8e00ff */
[----:B------:R-:W-:-:S04]  /*0050*/  UIMAD UR4, UR8, UR11, UR4 ;  /* 0x0000000b080472a4 */ /* 0x000fc8000f8e0204 */
[----:B------:R-:W-:Y:S01]  /*0060*/  UIADD3 UR8, UPT, UPT, UR7, UR4, URZ ;  /* 0x0000000407087290 */ /* 0x000fe2000fffe0ff */
[----:B------:R-:W-:-:S05]  /*0070*/  ISETP.NE.U32.AND P0, PT, RZ, UR6, PT ;  /* 0x00000006ff007c0c */ /* 0x000fca000bf05070 */
[----:B------:R-:W-:-:S13]  /*0080*/  ISETP.NE.AND.EX P0, PT, RZ, UR8, PT, P0 ;  /* 0x00000008ff007c0c */ /* 0x000fda000bf05300 */
[----:B------:R-:W-:Y:S05]  /*0090*/  @!P0 EXIT ;  /* 0x000000000000894d */ /* 0x000fea0003800000 */
[----:B------:R-:W-:Y:S02]  /*00a0*/  UISETP.GE.U32.AND UP0, UPT, UR6, 0x4, UPT ;  /* 0x000000040600788c */ /* 0x000fe4000bf06070 */
[----:B------:R-:W-:Y:S02]  /*00b0*/  ULOP3.LUT UR9, UR6, 0x3, URZ, 0xc0, !UPT ;  /* 0x0000000306097892 */ /* 0x000fe4000f8ec0ff */
[----:B------:R-:W-:Y:S01]  /*00c0*/  UISETP.GE.U32.AND.EX UP0, UPT, UR8, URZ, UPT, UP0 ;  /* 0x000000ff0800728c */ /* 0x000fe2000bf06100 */
[----:B------:R-:W-:Y:S01]  /*00d0*/  UMOV UR5, URZ ;  /* 0x000000ff00057c82 */ /* 0x000fe20008000000 */
[----:B------:R-:W-:Y:S02]  /*00e0*/  UMOV UR4, URZ ;  /* 0x000000ff00047c82 */ /* 0x000fe40008000000 */
[----:B------:R-:W-:Y:S01]  /*00f0*/  ISETP.NE.U32.AND P0, PT, RZ, UR9, PT ;  /* 0x00000009ff007c0c */ /* 0x000fe2000bf05070 */
[----:B------:R-:W0:Y:S03]  /*0100*/  LDCU.64 UR12, c[0x0][0x358] ;  /* 0x00006b00ff0c77ac */ /* 0x000e260008000a00 */
[----:B------:R-:W-:Y:S01]  /*0110*/  ISETP.NE.AND.EX P0, PT, RZ, UR5, PT, P0 ;  /* 0x00000005ff007c0c */ /* 0x000fe2000bf05300 */
[----:B------:R-:W-:-:S12]  /*0120*/  BRA.U !UP0, `(.L_x_0) ;  /* 0x00000001087c7547 */ /* 0x000fd8000b800000 */
[----:B------:R-:W1:Y:S01]  /*0130*/  LDCU.64 UR10, c[0x0][0x380] ;  /* 0x00007000ff0a77ac */ /* 0x000e620008000a00 */
[----:B------:R-:W-:Y:S01]  /*0140*/  IMAD.MOV.U32 R4, RZ, RZ, 0xff ;  /* 0x000000ffff047424 */ /* 0x000fe200078e00ff */
[----:B------:R-:W-:Y:S02]  /*0150*/  ULOP3.LUT UR6, UR6, 0xfffffffc, URZ, 0xc0, !UPT ;  /* 0xfffffffc06067892 */ /* 0x000fe4000f8ec0ff */
[----:B-1----:R-:W-:-:S04]  /*0160*/  UIADD3 UR4, UP0, UPT, UR10, 0x5, URZ ;  /* 0x000000050a047890 */ /* 0x002fc8000ff1e0ff */
[----:B------:R-:W-:Y:S02]  /*0170*/  UIADD3.X UR7, UPT, UPT, URZ, UR11, URZ, UP0, !UPT ;  /* 0x0000000bff077290 */ /* 0x000fe400087fe4ff */
[----:B------:R-:W-:Y:S01]  /*0180*/  IMAD.U32 R0, RZ, RZ, UR4 ;  /* 0x00000004ff007e24 */ /* 0x000fe2000f8e00ff */
[----:B------:R-:W-:-:S03]  /*0190*/  UMOV UR4, URZ ;  /* 0x000000ff00047c82 */ /* 0x000fc60008000000 */
[----:B------:R-:W-:Y:S01]  /*01a0*/  IMAD.U32 R5, RZ, RZ, UR7 ;  /* 0x00000007ff057e24 */ /* 0x000fe2000f8e00ff */
[----:B------:R-:W-:-:S06]  /*01b0*/  UMOV UR7, UR8 ;  /* 0x0000000800077c82 */ /* 0x000fcc0008000000 */
.L_x_1:
[----:B-1----:R-:W-:Y:S01]  /*01c0*/  MOV R2, R0 ;  /* 0x0000000000027202 */ /* 0x002fe20000000f00 */
[----:B------:R-:W-:Y:S01]  /*01d0*/  IMAD.MOV.U32 R3, RZ, RZ, R5 ;  /* 0x000000ffff037224 */ /* 0x000fe200078e0005 */
[----:B------:R-:W-:Y:S02]  /*01e0*/  UIADD3 UR6, UP0, UPT, UR6, -0x4, URZ ;  /* 0xfffffffc06067890 */ /* 0x000fe4000ff1e0ff */
[----:B------:R-:W-:Y:S01]  /*01f0*/  IADD3 R0, P1, PT, R2, 0xc, RZ ;  /* 0x0000000c02007810 */ /* 0x000fe20007f3e0ff */
[----:B------:R-:W-:Y:S01]  /*0200*/  UIADD3 UR4, UPT, UPT, UR4, 0x4, URZ ;  /* 0x0000000404047890 */ /* 0x000fe2000fffe0ff */
[----:B0-----:R1:W-:Y:S01]  /*0210*/  STG.E.U8 desc[UR12][R2.64+-0x5], R4 ;  /* 0xfffffb0402007986 */ /* 0x0013e2000c10110c */
[----:B------:R-:W-:Y:S02]  /*0220*/  UIADD3.X UR7, UPT, UPT, UR7, -0x1, URZ, UP0, !UPT ;  /* 0xffffffff07077890 */ /* 0x000fe400087fe4ff */
[----:B------:R-:W-:Y:S01]  /*0230*/  UISETP.NE.U32.AND UP0, UPT, UR6, URZ, UPT ;  /* 0x000000ff0600728c */ /* 0x000fe2000bf05070 */
[----:B------:R1:W-:Y:S01]  /*0240*/  STG.E.U8 desc[UR12][R2.64+-0x4], RZ ;  /* 0xfffffcff02007986 */ /* 0x0003e2000c10110c */
[----:B------:R-:W-:-:S02]  /*0250*/  IMAD.X R5, RZ, RZ, R3, P1 ;  /* 0x000000ffff057224 */ /* 0x000fc400008e0603 */
[----:B------:R-:W-:Y:S01]  /*0260*/  UISETP.NE.AND.EX UP0, UPT, UR7, URZ, UPT, UP0 ;  /* 0x000000ff0700728c */ /* 0x000fe2000bf05300 */
[----:B------:R1:W-:Y:S04]  /*0270*/  STG.E.U8 desc[UR12][R2.64+-0x3], RZ ;  /* 0xfffffdff02007986 */ /* 0x0003e8000c10110c */
[----:B------:R1:W-:Y:S04]  /*0280*/  STG.E.U8 desc[UR12][R2.64+-0x2], R4 ;  /* 0xfffffe0402007986 */ /* 0x0003e8000c10110c */
[----:B------:R1:W-:Y:S04]  /*0290*/  STG.E.U8 desc[UR12][R2.64+-0x1], RZ ;  /* 0xffffffff02007986 */ /* 0x0003e8000c10110c */
[----:B------:R1:W-:Y:S04]  /*02a0*/  STG.E.U8 desc[UR12][R2.64], RZ ;  /* 0x000000ff02007986 */ /* 0x0003e8000c10110c */
[----:B------:R1:W-:Y:S04]  /*02b0*/  STG.E.U8 desc[UR12][R2.64+0x1], R4 ;  /* 0x0000010402007986 */ /* 0x0003e8000c10110c */
[----:B------:R1:W-:Y:S04]  /*02c0*/  STG.E.U8 desc[UR12][R2.64+0x2], RZ ;  /* 0x000002ff02007986 */ /* 0x0003e8000c10110c */
[----:B------:R1:W-:Y:S04]  /*02d0*/  STG.E.U8 desc[UR12][R2.64+0x3], RZ ;  /* 0x000003ff02007986 */ /* 0x0003e8000c10110c */
[----:B------:R1:W-:Y:S04]  /*02e0*/  STG.E.U8 desc[UR12][R2.64+0x4], R4 ;  /* 0x0000040402007986 */ /* 0x0003e8000c10110c */
[----:B------:R1:W-:Y:S04]  /*02f0*/  STG.E.U8 desc[UR12][R2.64+0x5], RZ ;  /* 0x000005ff02007986 */ /* 0x0003e8000c10110c */
[----:B------:R1:W-:Y:S01]  /*0300*/  STG.E.U8 desc[UR12][R2.64+0x6], RZ ;  /* 0x000006ff02007986 */ /* 0x0003e2000c10110c */
[----:B------:R-:W-:Y:S05]  /*0310*/  BRA.U UP0, `(.L_x_1) ;  /* 0xfffffffd00a87547 */ /* 0x000fea000b83ffff */
.L_x_0:
[----:B0-----:R-:W-:Y:S05]  /*0320*/  @!P0 EXIT ;  /* 0x000000000000894d */ /* 0x001fea0003800000 */
[----:B------:R-:W0:Y:S01]  /*0330*/  LDCU.64 UR6, c[0x0][0x380] ;  /* 0x00007000ff0677ac */ /* 0x000e220008000a00 */
[----:B-1----:R-:W-:Y:S01]  /*0340*/  HFMA2 R4, -RZ, RZ, 0, 1.5199184417724609375e-05 ;  /* 0x000000ffff047431 */ /* 0x002fe200000001ff */
[----:B------:R-:W-:-:S04]  /*0350*/  UIMAD UR4, UR4, 0x3, URZ ;  /* 0x00000003040478a4 */ /* 0x000fc8000f8e02ff */
[----:B0-----:R-:W-:-:S04]  /*0360*/  UIADD3.X UR4, UP0, UPT, UR4, UR6, URZ, UPT, !UPT ;  /* 0x0000000604047290 */ /* 0x001fc8000bf1e4ff */
[----:B------:R-:W-:Y:S02]  /*0370*/  UIADD3.X UR6, UPT, UPT, URZ, UR7, URZ, UP0, !UPT ;  /* 0x00000007ff067290 */ /* 0x000fe400087fe4ff */
[----:B------:R-:W-:-:S04]  /*0380*/  IMAD.U32 R0, RZ, RZ, UR4 ;  /* 0x00000004ff007e24 */ /* 0x000fc8000f8e00ff */
[----:B------:R-:W-:-:S07]  /*0390*/  IMAD.U32 R5, RZ, RZ, UR6 ;  /* 0x00000006ff057e24 */ /* 0x000fce000f8e00ff */
.L_x_2:
[----:B0-----:R-:W-:Y:S01]  /*03a0*/  MOV R2, R0 ;  /* 0x0000000000027202 */ /* 0x001fe20000000f00 */
[----:B------:R-:W-:Y:S01]  /*03b0*/  IMAD.MOV.U32 R3, RZ, RZ, R5 ;  /* 0x000000ffff037224 */ /* 0x000fe200078e0005 */
[----:B------:R-:W-:Y:S02]  /*03c0*/  UIADD3 UR9, UP0, UPT, UR9, -0x1, URZ ;  /* 0xffffffff09097890 */ /* 0x000fe4000ff1e0ff */
[----:B------:R-:W-:Y:S02]  /*03d0*/  IADD3 R0, P0, PT, R2, 0x3, RZ ;  /* 0x0000000302007810 */ /* 0x000fe40007f1e0ff */
[----:B------:R0:W-:Y:S01]  /*03e0*/  STG.E.U8 desc[UR12][R2.64+-0x1], R4 ;  /* 0xffffff0402007986 */ /* 0x0001e2000c10110c */
[----:B------:R-:W-:Y:S01]  /*03f0*/  UIADD3.X UR5, UPT, UPT, UR5, -0x1, URZ, UP0, !UPT ;  /* 0xffffffff05057890 */ /* 0x000fe200087fe4ff */
[----:B------:R-:W-:Y:S01]  /*0400*/  IADD3.X R5, PT, PT, RZ, R3, RZ, P0, !PT ;  /* 0x00000003ff057210 */ /* 0x000fe200007fe4ff */
[----:B------:R-:W-:Y:S01]  /*0410*/  UISETP.NE.U32.AND UP0, UPT, UR9, URZ, UPT ;  /* 0x000000ff0900728c */ /* 0x000fe2000bf05070 */
[----:B------:R0:W-:Y:S03]  /*0420*/  STG.E.U8 desc[UR12][R2.64], RZ ;  /* 0x000000ff02007986 */ /* 0x0001e6000c10110c */
[----:B------:R-:W-:Y:S01]  /*0430*/  UISETP.NE.AND.EX UP0, UPT, UR5, URZ, UPT, UP0 ;  /* 0x000000ff0500728c */ /* 0x000fe2000bf05300 */
[----:B------:R0:W-:Y:S08]  /*0440*/  STG.E.U8 desc[UR12][R2.64+0x1], RZ ;  /* 0x000001ff02007986 */ /* 0x0001f0000c10110c */
[----:B------:R-:W-:Y:S05]  /*0450*/  BRA.U UP0, `(.L_x_2) ;  /* 0xfffffffd00d07547 */ /* 0x000fea000b83ffff */
[----:B------:R-:W-:Y:S05]  /*0460*/  EXIT ;  /* 0x000000000000794d */ /* 0x000fea0003800000 */
.L_x_3:
[----:B------:R-:W-:-:S00]  /*0470*/  BRA `(.L_x_3) ;  /* 0xfffffffc00fc7947 */ /* 0x000fc0000383ffff */
[----:B------:R-:W-:-:S00]  /*0480*/  NOP ;  /* 0x0000000000007918 */ /* 0x000fc00000000000 */
[----:B------:R-:W-:-:S00]  /*0490*/  NOP ;  /* 0x0000000000007918 */ /* 0x000fc00000000000 */
[----:B------:R-:W-:-:S00]  /*04a0*/  NOP ;  /* 0x0000000000007918 */ /* 0x000fc00000000000 */
[----:B------:R-:W-:-:S00]  /*04b0*/  NOP ;  /* 0x0000000000007918 */ /* 0x000fc00000000000 */
[----:B------:R-:W-:-:S00]  /*04c0*/  NOP ;  /* 0x0000000000007918 */ /* 0x000fc00000000000 */
[----:B------:R-:W-:-:S00]  /*04d0*/  NOP ;  /* 0x0000000000007918 */ /* 0x000fc00000000000 */
[----:B------:R-:W-:-:S00]  /*04e0*/  NOP ;  /* 0x0000000000007918 */ /* 0x000fc00000000000 */
[----:B------:R-:W-:-:S00]  /*04f0*/  NOP ;  /* 0x0000000000007918 */ /* 0x000fc00000000000 */
.L_x_4:


//--------------------- .nv.shared.reserved.0     --------------------------
	.section	.nv.shared.reserved.0,"aw",@nobits
	.weak		__nv_reservedSMEM_offset_0_alias
	.size		__nv_reservedSMEM_offset_0_alias, 0, 64
	.other		__nv_reservedSMEM_offset_0_alias,@"STO_CUDA_RESERVED_SHARED STV_DEFAULT"
__nv_reservedSMEM_offset_0_alias:
	.zero		0
	.zero		64


//--------------------- .nv.constant0._Z14dummy_rgb_dataPhmm --------------------------
	.section	.nv.constant0._Z14dummy_rgb_dataPhmm,"a",@progbits
	.sectionflags	@""
	.align	4
.nv.constant0._Z14dummy_rgb_dataPhmm:
	.zero		920


//--------------------- SYMBOLS --------------------------

	.type		.nv.reservedSmem.offset0,@object
	.size		.nv.reservedSmem.offset0,0x4
